//
// Generated by NVIDIA NVVM Compiler
//
// Compiler Build ID: CL-36424714
// Cuda compilation tools, release 13.0, V13.0.88
// Based on NVVM 20.0.0
//

.version 9.0
.target sm_100
.address_size 64

	// .globl	_Z10monteCarloPdj
.global .align 4 .b8 precalc_xorwow_matrix[102400];
.global .align 4 .b8 precalc_xorwow_offset_matrix[102400];
.global .align 4 .b8 mrg32k3aM1[2304];
.global .align 4 .b8 mrg32k3aM2[2304];
.global .align 4 .b8 mrg32k3aM1SubSeq[2016];
.global .align 4 .b8 mrg32k3aM2SubSeq[2016];
.global .align 4 .b8 mrg32k3aM1Seq[2304];
.global .align 4 .b8 mrg32k3aM2Seq[2304];
.const .align 8 .b8 __cr_lgamma_table[72];
// _ZZ20monteCarloWithSharedPdjE4sums has been demoted

.visible .entry _Z10monteCarloPdj(
	.param .u64 .ptr .align 1 _Z10monteCarloPdj_param_0,
	.param .u32 _Z10monteCarloPdj_param_1
)
{
	.reg .pred 	%p<5>;
	.reg .b32 	%r<26>;
	.reg .b64 	%rd<5>;
	.reg .b64 	%fd<4>;

	ld.param.u64 	%rd1, [_Z10monteCarloPdj_param_0];
	ld.param.u32 	%r2, [_Z10monteCarloPdj_param_1];
	mov.u32 	%r3, %ntid.x;
	mov.u32 	%r4, %ctaid.x;
	mov.u32 	%r5, %tid.x;
	mad.lo.s32 	%r6, %r3, %r4, %r5;
	add.s32 	%r1, %r6, -1;
	setp.gt.u32 	%p1, %r1, %r2;
	setp.lt.s32 	%p2, %r1, 1;
	or.pred  	%p3, %p2, %p1;
	@%p3 bra 	$L__BB0_2;
	xor.b32  	%r7, %r1, -1429050551;
	mul.lo.s32 	%r8, %r7, 1099087573;
	add.s32 	%r9, %r8, 123456789;
	add.s32 	%r10, %r8, 5783321;
	shr.u32 	%r11, %r9, 2;
	xor.b32  	%r12, %r11, %r9;
	cvta.to.global.u64 	%rd2, %rd1;
	setp.gt.s32 	%p4, %r1, -1;
	selp.b32 	%r13, -638133224, -1940497825, %p4;
	add.s32 	%r14, %r8, %r13;
	shl.b32 	%r15, %r12, 1;
	shl.b32 	%r16, %r10, 4;
	xor.b32  	%r17, %r16, %r15;
	xor.b32  	%r18, %r17, %r10;
	xor.b32  	%r19, %r18, %r12;
	add.s32 	%r20, %r14, %r19;
	add.s32 	%r21, %r20, 362437;
	mul.hi.u32 	%r22, %r21, 1801439851;
	shr.u32 	%r23, %r22, 22;
	mul.lo.s32 	%r24, %r23, 10000000;
	sub.s32 	%r25, %r21, %r24;
	cvt.rn.f64.u32 	%fd1, %r25;
	mul.f64 	%fd2, %fd1, 0d3F847AE147AE147B;
	rcp.rn.f64 	%fd3, %fd2;
	mul.wide.u32 	%rd3, %r1, 8;
	add.s64 	%rd4, %rd2, %rd3;
	st.global.f64 	[%rd4], %fd3;
$L__BB0_2:
	ret;

}
	// .globl	_Z20monteCarloWithSharedPdj
.visible .entry _Z20monteCarloWithSharedPdj(
	.param .u64 .ptr .align 1 _Z20monteCarloWithSharedPdj_param_0,
	.param .u32 _Z20monteCarloWithSharedPdj_param_1
)
{
	.reg .pred 	%p<7>;
	.reg .b32 	%r<40>;
	.reg .b64 	%rd<5>;
	.reg .b64 	%fd<15>;
	// demoted variable
	.shared .align 8 .b8 _ZZ20monteCarloWithSharedPdjE4sums[8192];
	ld.param.u64 	%rd1, [_Z20monteCarloWithSharedPdj_param_0];
	ld.param.u32 	%r9, [_Z20monteCarloWithSharedPdj_param_1];
	mov.u32 	%r1, %tid.x;
	mov.u32 	%r2, %ctaid.x;
	mov.u32 	%r10, %ntid.x;
	mad.lo.s32 	%r11, %r2, %r10, %r1;
	add.s32 	%r3, %r11, -1;
	setp.gt.u32 	%p1, %r3, %r9;
	setp.lt.s32 	%p2, %r3, 1;
	or.pred  	%p3, %p2, %p1;
	@%p3 bra 	$L__BB1_2;
	xor.b32  	%r12, %r3, -1429050551;
	mul.lo.s32 	%r13, %r12, 1099087573;
	add.s32 	%r14, %r13, 123456789;
	add.s32 	%r15, %r13, 5783321;
	shr.u32 	%r16, %r14, 2;
	xor.b32  	%r17, %r16, %r14;
	setp.gt.s32 	%p4, %r3, -1;
	selp.b32 	%r18, -638133224, -1940497825, %p4;
	add.s32 	%r19, %r13, %r18;
	shl.b32 	%r20, %r17, 1;
	shl.b32 	%r21, %r15, 4;
	xor.b32  	%r22, %r21, %r20;
	xor.b32  	%r23, %r22, %r15;
	xor.b32  	%r24, %r23, %r17;
	add.s32 	%r25, %r19, %r24;
	add.s32 	%r26, %r25, 362437;
	mul.hi.u32 	%r27, %r26, 1801439851;
	shr.u32 	%r28, %r27, 22;
	mul.lo.s32 	%r29, %r28, 10000000;
	sub.s32 	%r30, %r26, %r29;
	cvt.rn.f64.u32 	%fd5, %r30;
	mul.f64 	%fd6, %fd5, 0d3F847AE147AE147B;
	rcp.rn.f64 	%fd7, %fd6;
	shl.b32 	%r31, %r1, 3;
	mov.u32 	%r32, _ZZ20monteCarloWithSharedPdjE4sums;
	add.s32 	%r33, %r32, %r31;
	st.shared.f64 	[%r33], %fd7;
$L__BB1_2:
	bar.sync 	0;
	setp.ne.s32 	%p5, %r1, 0;
	@%p5 bra 	$L__BB1_7;
	mov.b32 	%r39, 16;
	mov.b32 	%r38, 0;
	ld.shared.f64 	%fd14, [_ZZ20monteCarloWithSharedPdjE4sums];
	mov.u32 	%r36, _ZZ20monteCarloWithSharedPdjE4sums;
$L__BB1_4:
	add.s32 	%r6, %r36, %r38;
	ld.shared.f64 	%fd8, [%r6+8];
	add.f64 	%fd9, %fd8, %fd14;
	add.s32 	%r37, %r36, %r39;
	ld.shared.f64 	%fd10, [%r37];
	add.f64 	%fd11, %fd10, %fd9;
	ld.shared.f64 	%fd12, [%r6+24];
	add.f64 	%fd3, %fd12, %fd11;
	setp.eq.s32 	%p6, %r39, 8176;
	@%p6 bra 	$L__BB1_6;
	ld.shared.f64 	%fd13, [%r6+32];
	add.f64 	%fd14, %fd13, %fd3;
	add.s32 	%r39, %r39, 32;
	add.s32 	%r38, %r38, 32;
	bra.uni 	$L__BB1_4;
$L__BB1_6:
	st.shared.f64 	[_ZZ20monteCarloWithSharedPdjE4sums], %fd3;
	cvta.to.global.u64 	%rd2, %rd1;
	mul.wide.u32 	%rd3, %r2, 8;
	add.s64 	%rd4, %rd2, %rd3;
	st.global.f64 	[%rd4], %fd3;
$L__BB1_7:
	ret;

}


// ===== COMPILED SASS (sm_100) =====

	.target	sm_100

	.elftype	@"ET_EXEC"


//--------------------- .note.nv.tkinfo           --------------------------
	.section	.note.nv.tkinfo,"",@"SHT_NOTE"
	.sectionflags	@"SHF_NOTE_NV_TKINFO"
	.tkinfo
        /*0018*/ 	.word	0x00000002
        /*0030*/ 	.string	""
        /*0030*/ 	.string	"ptxas"
        /*0030*/ 	.string	"Cuda compilation tools, release 13.0, V13.0.88"
        /*0030*/ 	.string	"Build cuda_13.0.r13.0/compiler.36424714_0"
        /*0030*/ 	.string	"-arch sm_100 -m 64 "



//--------------------- .note.nv.cuinfo           --------------------------
	.section	.note.nv.cuinfo,"",@"SHT_NOTE"
	.sectionflags	@"SHF_NOTE_NV_CUINFO"
        /*0018*/ 	.short	0x0002
        /*001a*/ 	.short	0x0064
        /*001c*/ 	.short	0x0082
	.zero		2


//--------------------- .nv.info                  --------------------------
	.section	.nv.info,"",@"SHT_CUDA_INFO"
	.align	4


	//----- nvinfo : EIATTR_REGCOUNT
	.align		4
        /*0000*/ 	.byte	0x04, 0x2f
        /*0002*/ 	.short	(.L_10 - .L_9)
	.align		4
.L_9:
        /*0004*/ 	.word	index@(_Z10monteCarloPdj)
        /*0008*/ 	.word	0x0000000e


	//----- nvinfo : EIATTR_FRAME_SIZE
	.align		4
.L_10:
        /*000c*/ 	.byte	0x04, 0x11
        /*000e*/ 	.short	(.L_12 - .L_11)
	.align		4
.L_11:
        /*0010*/ 	.word	index@($__internal_1_$__cuda_sm20_dblrcp_rn_slowpath_v3)
        /*0014*/ 	.word	0x00000000


	//----- nvinfo : EIATTR_FRAME_SIZE
	.align		4
.L_12:
        /*0018*/ 	.byte	0x04, 0x11
        /*001a*/ 	.short	(.L_14 - .L_13)
	.align		4
.L_13:
        /*001c*/ 	.word	index@(_Z10monteCarloPdj)
        /*0020*/ 	.word	0x00000000


	//----- nvinfo : EIATTR_REGCOUNT
	.align		4
.L_14:
        /*0024*/ 	.byte	0x04, 0x2f
        /*0026*/ 	.short	(.L_16 - .L_15)
	.align		4
.L_15:
        /*0028*/ 	.word	index@(_Z20monteCarloWithSharedPdj)
        /*002c*/ 	.word	0x00000015


	//----- nvinfo : EIATTR_FRAME_SIZE
	.align		4
.L_16:
        /*0030*/ 	.byte	0x04, 0x11
        /*0032*/ 	.short	(.L_18 - .L_17)
	.align		4
.L_17:
        /*0034*/ 	.word	index@($__internal_0_$__cuda_sm20_dblrcp_rn_slowpath_v3)
        /*0038*/ 	.word	0x00000000


	//----- nvinfo : EIATTR_FRAME_SIZE
	.align		4
.L_18:
        /*003c*/ 	.byte	0x04, 0x11
        /*003e*/ 	.short	(.L_20 - .L_19)
	.align		4
.L_19:
        /*0040*/ 	.word	index@(_Z20monteCarloWithSharedPdj)
        /*0044*/ 	.word	0x00000000


	//----- nvinfo : EIATTR_MIN_STACK_SIZE
	.align		4
.L_20:
        /*0048*/ 	.byte	0x04, 0x12
        /*004a*/ 	.short	(.L_22 - .L_21)
	.align		4
.L_21:
        /*004c*/ 	.word	index@(_Z20monteCarloWithSharedPdj)
        /*0050*/ 	.word	0x00000000


	//----- nvinfo : EIATTR_MIN_STACK_SIZE
	.align		4
.L_22:
        /*0054*/ 	.byte	0x04, 0x12
        /*0056*/ 	.short	(.L_24 - .L_23)
	.align		4
.L_23:
        /*0058*/ 	.word	index@(_Z10monteCarloPdj)
        /*005c*/ 	.word	0x00000000
.L_24:


//--------------------- .nv.compat                --------------------------
	.section	.nv.compat,"",@"SHT_CUDA_COMPAT_INFO"
	.align	4
        /*0000*/ 	.byte	0x02, 0x09, 0x00, 0x00, 0x02, 0x02, 0x01, 0x00, 0x02, 0x05, 0x05, 0x00, 0x03, 0x07, 0x01, 0x01
        /*0010*/ 	.byte	0x02, 0x03, 0x00, 0x00, 0x02, 0x06, 0x01, 0x00, 0x04, 0x0b, 0x08, 0x00, 0x01, 0x00, 0x00, 0x00
        /*0020*/ 	.byte	0x00, 0x00, 0x00, 0x00


//--------------------- .nv.info._Z20monteCarloWithSharedPdj --------------------------
	.section	.nv.info._Z20monteCarloWithSharedPdj,"",@"SHT_CUDA_INFO"
	.sectionflags	@""
	.align	4


	//----- nvinfo : EIATTR_CUDA_API_VERSION
	.align		4
        /*0000*/ 	.byte	0x04, 0x37
        /*0002*/ 	.short	(.L_26 - .L_25)
.L_25:
        /*0004*/ 	.word	0x00000082


	//----- nvinfo : EIATTR_KPARAM_INFO
	.align		4
.L_26:
        /*0008*/ 	.byte	0x04, 0x17
        /*000a*/ 	.short	(.L_28 - .L_27)
.L_27:
        /*000c*/ 	.word	0x00000000
        /*0010*/ 	.short	0x0001
        /*0012*/ 	.short	0x0008
        /*0014*/ 	.byte	0x00, 0xf0, 0x11, 0x00


	//----- nvinfo : EIATTR_KPARAM_INFO
	.align		4
.L_28:
        /*0018*/ 	.byte	0x04, 0x17
        /*001a*/ 	.short	(.L_30 - .L_29)
.L_29:
        /*001c*/ 	.word	0x00000000
        /*0020*/ 	.short	0x0000
        /*0022*/ 	.short	0x0000
        /*0024*/ 	.byte	0x00, 0xf5, 0x21, 0x00


	//----- nvinfo : EIATTR_SPARSE_MMA_MASK
	.align		4
.L_30:
        /*0028*/ 	.byte	0x03, 0x50
        /*002a*/ 	.short	0x0000


	//----- nvinfo : EIATTR_MAXREG_COUNT
	.align		4
        /*002c*/ 	.byte	0x03, 0x1b
        /*002e*/ 	.short	0x00ff


	//----- nvinfo : EIATTR_NUM_BARRIERS
	.align		4
        /*0030*/ 	.byte	0x02, 0x4c
        /*0032*/ 	.byte	0x01
	.zero		1


	//----- nvinfo : EIATTR_MERCURY_ISA_VERSION
	.align		4
        /*0034*/ 	.byte	0x03, 0x5f
        /*0036*/ 	.short	0x0101


	//----- nvinfo : EIATTR_VRC_CTA_INIT_COUNT
	.align		4
        /*0038*/ 	.byte	0x02, 0x4a
	.zero		1
	.zero		1


	//----- nvinfo : EIATTR_EXIT_INSTR_OFFSETS
	.align		4
        /*003c*/ 	.byte	0x04, 0x1c
        /*003e*/ 	.short	(.L_32 - .L_31)


	//   ....[0]....
.L_31:
        /*0040*/ 	.word	0x00000370


	//   ....[1]....
        /*0044*/ 	.word	0x00000fe0


	//----- nvinfo : EIATTR_CRS_STACK_SIZE
	.align		4
.L_32:
        /*0048*/ 	.byte	0x04, 0x1e
        /*004a*/ 	.short	(.L_34 - .L_33)
.L_33:
        /*004c*/ 	.word	0x00000000


	//----- nvinfo : EIATTR_CBANK_PARAM_SIZE
	.align		4
.L_34:
        /*0050*/ 	.byte	0x03, 0x19
        /*0052*/ 	.short	0x000c


	//----- nvinfo : EIATTR_PARAM_CBANK
	.align		4
        /*0054*/ 	.byte	0x04, 0x0a
        /*0056*/ 	.short	(.L_36 - .L_35)
	.align		4
.L_35:
        /*0058*/ 	.word	index@(.nv.constant0._Z20monteCarloWithSharedPdj)
        /*005c*/ 	.short	0x0380
        /*005e*/ 	.short	0x000c


	//----- nvinfo : EIATTR_SW_WAR
	.align		4
.L_36:
        /*0060*/ 	.byte	0x04, 0x36
        /*0062*/ 	.short	(.L_38 - .L_37)
.L_37:
        /*0064*/ 	.word	0x00000008
.L_38:


//--------------------- .nv.info._Z10monteCarloPdj --------------------------
	.section	.nv.info._Z10monteCarloPdj,"",@"SHT_CUDA_INFO"
	.sectionflags	@""
	.align	4


	//----- nvinfo : EIATTR_CUDA_API_VERSION
	.align		4
        /*0000*/ 	.byte	0x04, 0x37
        /*0002*/ 	.short	(.L_40 - .L_39)
.L_39:
        /*0004*/ 	.word	0x00000082


	//----- nvinfo : EIATTR_KPARAM_INFO
	.align		4
.L_40:
        /*0008*/ 	.byte	0x04, 0x17
        /*000a*/ 	.short	(.L_42 - .L_41)
.L_41:
        /*000c*/ 	.word	0x00000000
        /*0010*/ 	.short	0x0001
        /*0012*/ 	.short	0x0008
        /*0014*/ 	.byte	0x00, 0xf0, 0x11, 0x00


	//----- nvinfo : EIATTR_KPARAM_INFO
	.align		4
.L_42:
        /*0018*/ 	.byte	0x04, 0x17
        /*001a*/ 	.short	(.L_44 - .L_43)
.L_43:
        /*001c*/ 	.word	0x00000000
        /*0020*/ 	.short	0x0000
        /*0022*/ 	.short	0x0000
        /*0024*/ 	.byte	0x00, 0xf5, 0x21, 0x00


	//----- nvinfo : EIATTR_SPARSE_MMA_MASK
	.align		4
.L_44:
        /*0028*/ 	.byte	0x03, 0x50
        /*002a*/ 	.short	0x0000


	//----- nvinfo : EIATTR_MAXREG_COUNT
	.align		4
        /*002c*/ 	.byte	0x03, 0x1b
        /*002e*/ 	.short	0x00ff


	//----- nvinfo : EIATTR_MERCURY_ISA_VERSION
	.align		4
        /*0030*/ 	.byte	0x03, 0x5f
        /*0032*/ 	.short	0x0101


	//----- nvinfo : EIATTR_VRC_CTA_INIT_COUNT
	.align		4
        /*0034*/ 	.byte	0x02, 0x4a
	.zero		1
	.zero		1


	//----- nvinfo : EIATTR_EXIT_INSTR_OFFSETS
	.align		4
        /*0038*/ 	.byte	0x04, 0x1c
        /*003a*/ 	.short	(.L_46 - .L_45)


	//   ....[0]....
.L_45:
        /*003c*/ 	.word	0x00000090


	//   ....[1]....
        /*0040*/ 	.word	0x00000320


	//----- nvinfo : EIATTR_CRS_STACK_SIZE
	.align		4
.L_46:
        /*0044*/ 	.byte	0x04, 0x1e
        /*0046*/ 	.short	(.L_48 - .L_47)
.L_47:
        /*0048*/ 	.word	0x00000000


	//----- nvinfo : EIATTR_CBANK_PARAM_SIZE
	.align		4
.L_48:
        /*004c*/ 	.byte	0x03, 0x19
        /*004e*/ 	.short	0x000c


	//----- nvinfo : EIATTR_PARAM_CBANK
	.align		4
        /*0050*/ 	.byte	0x04, 0x0a
        /*0052*/ 	.short	(.L_50 - .L_49)
	.align		4
.L_49:
        /*0054*/ 	.word	index@(.nv.constant0._Z10monteCarloPdj)
        /*0058*/ 	.short	0x0380
        /*005a*/ 	.short	0x000c


	//----- nvinfo : EIATTR_SW_WAR
	.align		4
.L_50:
        /*005c*/ 	.byte	0x04, 0x36
        /*005e*/ 	.short	(.L_52 - .L_51)
.L_51:
        /*0060*/ 	.word	0x00000008
.L_52:


//--------------------- .nv.callgraph             --------------------------
	.section	.nv.callgraph,"",@"SHT_CUDA_CALLGRAPH"
	.align	4
	.sectionentsize	8
	.align		4
        /*0000*/ 	.word	0x00000000
	.align		4
        /*0004*/ 	.word	0xffffffff
	.align		4
        /*0008*/ 	.word	0x00000000
	.align		4
        /*000c*/ 	.word	0xfffffffe
	.align		4
        /*0010*/ 	.word	0x00000000
	.align		4
        /*0014*/ 	.word	0xfffffffd
	.align		4
        /*0018*/ 	.word	0x00000000
	.align		4
        /*001c*/ 	.word	0xfffffffc


//--------------------- .nv.constant4             --------------------------
	.section	.nv.constant4,"a",@progbits
	.align	8
	.align		8
.nv.constant4:
        /*0000*/ 	.dword	precalc_xorwow_matrix
	.align		8
        /*0008*/ 	.dword	precalc_xorwow_offset_matrix
	.align		8
        /*0010*/ 	.dword	mrg32k3aM1
	.align		8
        /*0018*/ 	.dword	mrg32k3aM2
	.align		8
        /*0020*/ 	.dword	mrg32k3aM1SubSeq
	.align		8
        /*0028*/ 	.dword	mrg32k3aM2SubSeq
	.align		8
        /*0030*/ 	.dword	mrg32k3aM1Seq
	.align		8
        /*0038*/ 	.dword	mrg32k3aM2Seq


//--------------------- .nv.constant3             --------------------------
	.section	.nv.constant3,"a",@progbits
	.align	8
.nv.constant3:
	.type		__cr_lgamma_table,@object
	.size		__cr_lgamma_table,(.L_8 - __cr_lgamma_table)
__cr_lgamma_table:
        /*0000*/ 	.byte	0x00, 0x00, 0x00, 0x00, 0x00, 0x00, 0x00, 0x00, 0x00, 0x00, 0x00, 0x00, 0x00, 0x00, 0x00, 0x00
        /*0010*/ 	.byte	0xef, 0x39, 0xfa, 0xfe, 0x42, 0x2e, 0xe6, 0x3f, 0x02, 0x20, 0x2a, 0xfa, 0x0b, 0xab, 0xfc, 0x3f
        /*0020*/ 	.byte	0xf9, 0x2c, 0x92, 0x7c, 0xa7, 0x6c, 0x09, 0x40, 0xc9, 0x79, 0x44, 0x3c, 0x64, 0x26, 0x13, 0x40
        /*0030*/ 	.byte	0xca, 0x01, 0xcf, 0x3a, 0x27, 0x51, 0x1a, 0x40, 0x30, 0xcc, 0x2d, 0xf3, 0xe1, 0x0c, 0x21, 0x40
        /*0040*/ 	.byte	0x0d, 0xb7, 0xfc, 0x82, 0x8e, 0x35, 0x25, 0x40
.L_8:


//--------------------- .text._Z20monteCarloWithSharedPdj --------------------------
	.section	.text._Z20monteCarloWithSharedPdj,"ax",@progbits
	.align	128
        .global         _Z20monteCarloWithSharedPdj
        .type           _Z20monteCarloWithSharedPdj,@function
        .size           _Z20monteCarloWithSharedPdj,(.L_x_17 - _Z20monteCarloWithSharedPdj)
        .other          _Z20monteCarloWithSharedPdj,@"STO_CUDA_ENTRY STV_DEFAULT"
_Z20monteCarloWithSharedPdj:
.text._Z20monteCarloWithSharedPdj:
[----:B------:R-:W-:Y:S01]  /*0000*/  LDC R1, c[0x0][0x37c] ;  /* 0x0000df00ff017b82 */ /* 0x000fe20000000800 */
[----:B------:R-:W0:Y:S01]  /*0010*/  S2R R3, SR_TID.X ;  /* 0x0000000000037919 */ /* 0x000e220000002100 */
[----:B------:R-:W0:Y:S01]  /*0020*/  LDCU UR4, c[0x0][0x360] ;  /* 0x00006c00ff0477ac */ /* 0x000e220008000800 */
[----:B------:R-:W-:Y:S01]  /*0030*/  BSSY.RECONVERGENT B0, `(.L_x_0) ;  /* 0x0000031000007945 */ /* 0x000fe20003800200 */
[----:B------:R-:W0:Y:S01]  /*0040*/  S2R R0, SR_CTAID.X ;  /* 0x0000000000007919 */ /* 0x000e220000002500 */
[----:B------:R-:W1:Y:S01]  /*0050*/  LDCU UR5, c[0x0][0x388] ;  /* 0x00007100ff0577ac */ /* 0x000e620008000800 */
[----:B0-----:R-:W-:-:S04]  /*0060*/  IMAD R2, R0, UR4, R3 ;  /* 0x0000000400027c24 */ /* 0x001fc8000f8e0203 */
[----:B------:R-:W-:-:S05]  /*0070*/  VIADD R2, R2, 0xffffffff ;  /* 0xffffffff02027836 */ /* 0x000fca0000000000 */
[----:B-1----:R-:W-:-:S04]  /*0080*/  ISETP.GT.U32.AND P0, PT, R2, UR5, PT ;  /* 0x0000000502007c0c */ /* 0x002fc8000bf04070 */
[----:B------:R-:W-:-:S13]  /*0090*/  ISETP.LT.OR P0, PT, R2, 0x1, P0 ;  /* 0x000000010200780c */ /* 0x000fda0000701670 */
[----:B------:R-:W-:Y:S05]  /*00a0*/  @P0 BRA `(.L_x_1) ;  /* 0x0000000000a40947 */ /* 0x000fea0003800000 */
[C---:B------:R-:W-:Y:S01]  /*00b0*/  LOP3.LUT R4, R2.reuse, 0xaad26b49, RZ, 0x3c, !PT ;  /* 0xaad26b4902047812 */ /* 0x040fe200078e3cff */
[----:B------:R-:W-:Y:S01]  /*00c0*/  UMOV UR4, 0x47ae147b ;  /* 0x47ae147b00047882 */ /* 0x000fe20000000000 */
[----:B------:R-:W-:Y:S01]  /*00d0*/  ISETP.GT.AND P0, PT, R2, -0x1, PT ;  /* 0xffffffff0200780c */ /* 0x000fe20003f04270 */
[----:B------:R-:W-:Y:S01]  /*00e0*/  UMOV UR5, 0x3f847ae1 ;  /* 0x3f847ae100057882 */ /* 0x000fe20000000000 */
[----:B------:R-:W-:Y:S01]  /*00f0*/  BSSY.RECONVERGENT B1, `(.L_x_2) ;  /* 0x000001f000017945 */ /* 0x000fe20003800200 */
[----:B------:R-:W-:-:S04]  /*0100*/  IMAD R4, R4, 0x4182bed5, RZ ;  /* 0x4182bed504047824 */ /* 0x000fc800078e02ff */
[C---:B------:R-:W-:Y:S02]  /*0110*/  VIADD R5, R4.reuse, 0x75bcd15 ;  /* 0x075bcd1504057836 */ /* 0x040fe40000000000 */
[----:B------:R-:W-:-:S03]  /*0120*/  VIADD R2, R4, 0x583f19 ;  /* 0x00583f1904027836 */ /* 0x000fc60000000000 */
[----:B------:R-:W-:Y:S02]  /*0130*/  SHF.R.U32.HI R6, RZ, 0x2, R5 ;  /* 0x00000002ff067819 */ /* 0x000fe40000011605 */
[----:B------:R-:W-:Y:S02]  /*0140*/  SHF.L.U32 R8, R2, 0x4, RZ ;  /* 0x0000000402087819 */ /* 0x000fe400000006ff */
[----:B------:R-:W-:Y:S01]  /*0150*/  LOP3.LUT R6, R6, R5, RZ, 0x3c, !PT ;  /* 0x0000000506067212 */ /* 0x000fe200078e3cff */
[C---:B------:R-:W-:Y:S02]  /*0160*/  VIADD R5, R4.reuse, 0xd9f6dc18 ;  /* 0xd9f6dc1804057836 */ /* 0x040fe40000000000 */
[----:B------:R-:W-:Y:S02]  /*0170*/  @!P0 VIADD R5, R4, 0x8c565a5f ;  /* 0x8c565a5f04058836 */ /* 0x000fe40000000000 */
[----:B------:R-:W-:-:S05]  /*0180*/  IMAD.SHL.U32 R7, R6, 0x2, RZ ;  /* 0x0000000206077824 */ /* 0x000fca00078e00ff */
[----:B------:R-:W-:-:S04]  /*0190*/  LOP3.LUT R7, R2, R8, R7, 0x96, !PT ;  /* 0x0000000802077212 */ /* 0x000fc800078e9607 */
[----:B------:R-:W-:-:S04]  /*01a0*/  LOP3.LUT R6, R7, R6, RZ, 0x3c, !PT ;  /* 0x0000000607067212 */ /* 0x000fc800078e3cff */
[----:B------:R-:W-:-:S05]  /*01b0*/  IADD3 R5, PT, PT, R5, 0x587c5, R6 ;  /* 0x000587c505057810 */ /* 0x000fca0007ffe006 */
[----:B------:R-:W-:-:S05]  /*01c0*/  IMAD.HI.U32 R2, R5, 0x6b5fca6b, RZ ;  /* 0x6b5fca6b05027827 */ /* 0x000fca00078e00ff */
[----:B------:R-:W-:-:S05]  /*01d0*/  SHF.R.U32.HI R2, RZ, 0x16, R2 ;  /* 0x00000016ff027819 */ /* 0x000fca0000011602 */
[----:B------:R-:W-:-:S04]  /*01e0*/  IMAD R2, R2, -0x989680, R5 ;  /* 0xff67698002027824 */ /* 0x000fc800078e0205 */
[----:B------:R-:W0:Y:S02]  /*01f0*/  I2F.F64.U32 R4, R2 ;  /* 0x0000000200047312 */ /* 0x000e240000201800 */
[----:B0-----:R-:W-:-:S06]  /*0200*/  DMUL R10, R4, UR4 ;  /* 0x00000004040a7c28 */ /* 0x001fcc0008000000 */
[----:B------:R-:W0:Y:S04]  /*0210*/  MUFU.RCP64H R5, R11 ;  /* 0x0000000b00057308 */ /* 0x000e280000001800 */
[----:B------:R-:W-:-:S04]  /*0220*/  IADD3 R4, PT, PT, R11, 0x300402, RZ ;  /* 0x003004020b047810 */ /* 0x000fc80007ffe0ff */
[----:B------:R-:W-:Y:S02]  /*0230*/  FSETP.GEU.AND P0, PT, |R4|, 5.8789094863358348022e-39, PT ;  /* 0x004004020400780b */ /* 0x000fe40003f0e200 */
[----:B0-----:R-:W-:-:S08]  /*0240*/  DFMA R6, -R10, R4, 1 ;  /* 0x3ff000000a06742b */ /* 0x001fd00000000104 */
[----:B------:R-:W-:-:S08]  /*0250*/  DFMA R6, R6, R6, R6 ;  /* 0x000000060606722b */ /* 0x000fd00000000006 */
[----:B------:R-:W-:-:S08]  /*0260*/  DFMA R6, R4, R6, R4 ;  /* 0x000000060406722b */ /* 0x000fd00000000004 */
[----:B------:R-:W-:-:S08]  /*0270*/  DFMA R8, -R10, R6, 1 ;  /* 0x3ff000000a08742b */ /* 0x000fd00000000106 */
[----:B------:R-:W-:Y:S01]  /*0280*/  DFMA R6, R6, R8, R6 ;  /* 0x000000080606722b */ /* 0x000fe20000000006 */
[----:B------:R-:W-:Y:S10]  /*0290*/  @P0 BRA `(.L_x_3) ;  /* 0x0000000000100947 */ /* 0x000ff40003800000 */
[----:B------:R-:W-:-:S05]  /*02a0*/  LOP3.LUT R2, R11, 0x7fffffff, RZ, 0xc0, !PT ;  /* 0x7fffffff0b027812 */ /* 0x000fca00078ec0ff */
[----:B------:R-:W-:Y:S01]  /*02b0*/  VIADD R8, R2, 0xfff00000 ;  /* 0xfff0000002087836 */ /* 0x000fe20000000000 */
[----:B------:R-:W-:-:S07]  /*02c0*/  MOV R2, 0x2e0 ;  /* 0x000002e000027802 */ /* 0x000fce0000000f00 */
[----:B------:R-:W-:Y:S05]  /*02d0*/  CALL.REL.NOINC `($__internal_0_$__cuda_sm20_dblrcp_rn_slowpath_v3) ;  /* 0x0000000c00447944 */ /* 0x000fea0003c00000 */
.L_x_3:
[----:B------:R-:W-:Y:S05]  /*02e0*/  BSYNC.RECONVERGENT B1 ;  /* 0x0000000000017941 */ /* 0x000fea0003800200 */
.L_x_2:
[----:B------:R-:W0:Y:S01]  /*02f0*/  S2UR UR5, SR_CgaCtaId ;  /* 0x00000000000579c3 */ /* 0x000e220000008800 */
[----:B------:R-:W-:Y:S02]  /*0300*/  UMOV UR4, 0x400 ;  /* 0x0000040000047882 */ /* 0x000fe40000000000 */
[----:B0-----:R-:W-:-:S06]  /*0310*/  ULEA UR4, UR5, UR4, 0x18 ;  /* 0x0000000405047291 */ /* 0x001fcc000f8ec0ff */
[----:B------:R-:W-:-:S05]  /*0320*/  LEA R5, R3, UR4, 0x3 ;  /* 0x0000000403057c11 */ /* 0x000fca000f8e18ff */
[----:B------:R0:W-:Y:S02]  /*0330*/  STS.64 [R5], R6 ;  /* 0x0000000605007388 */ /* 0x0001e40000000a00 */
.L_x_1:
[----:B------:R-:W-:Y:S05]  /*0340*/  BSYNC.RECONVERGENT B0 ;  /* 0x0000000000007941 */ /* 0x000fea0003800200 */
.L_x_0:
[----:B------:R-:W-:Y:S01]  /*0350*/  BAR.SYNC.DEFER_BLOCKING 0x0 ;  /* 0x0000000000007b1d */ /* 0x000fe20000010000 */
[----:B------:R-:W-:-:S13]  /*0360*/  ISETP.NE.AND P0, PT, R3, RZ, PT ;  /* 0x000000ff0300720c */ /* 0x000fda0003f05270 */
[----:B------:R-:W-:Y:S05]  /*0370*/  @P0 EXIT ;  /* 0x000000000000094d */ /* 0x000fea0003800000 */
[----:B------:R-:W1:Y:S01]  /*0380*/  S2UR UR5, SR_CgaCtaId ;  /* 0x00000000000579c3 */ /* 0x000e620000008800 */
[----:B------:R-:W-:Y:S01]  /*0390*/  UMOV UR4, 0x400 ;  /* 0x0000040000047882 */ /* 0x000fe20000000000 */
[----:B------:R-:W2:Y:S01]  /*03a0*/  LDCU.64 UR6, c[0x0][0x358] ;  /* 0x00006b00ff0677ac */ /* 0x000ea20008000a00 */
[----:B-1----:R-:W-:-:S04]  /*03b0*/  ULEA UR4, UR5, UR4, 0x18 ;  /* 0x0000000405047291 */ /* 0x002fc8000f8ec0ff */
[----:B------:R-:W-:-:S05]  /*03c0*/  UIADD3 UR5, UPT, UPT, UR4, 0x40, URZ ;  /* 0x0000004004057890 */ /* 0x000fca000fffe0ff */
[----:B------:R-:W1:Y:S01]  /*03d0*/  LDS.128 R8, [UR4] ;  /* 0x00000004ff087984 */ /* 0x000e620008000c00 */
[----:B------:R-:W-:-:S03]  /*03e0*/  MOV R18, UR5 ;  /* 0x0000000500127c02 */ /* 0x000fc60008000f00 */
[----:B------:R-:W3:Y:S04]  /*03f0*/  LDS.128 R12, [UR4+0x10] ;  /* 0x00001004ff0c7984 */ /* 0x000ee80008000c00 */
[----:B0-----:R-:W0:Y:S01]  /*0400*/  LDS.128 R4, [UR4+0x20] ;  /* 0x00002004ff047984 */ /* 0x001e220008000c00 */
[----:B-1----:R-:W-:-:S03]  /*0410*/  DADD R2, R8, R10 ;  /* 0x0000000008027229 */ /* 0x002fc6000000000a */
[----:B------:R-:W1:Y:S05]  /*0420*/  LDS.128 R8, [UR4+0x30] ;  /* 0x00003004ff087984 */ /* 0x000e6a0008000c00 */
[----:B---3--:R-:W-:-:S08]  /*0430*/  DADD R2, R2, R12 ;  /* 0x0000000002027229 */ /* 0x008fd0000000000c */
[----:B------:R-:W-:Y:S01]  /*0440*/  DADD R2, R2, R14 ;  /* 0x0000000002027229 */ /* 0x000fe2000000000e */
[----:B------:R-:W3:Y:S07]  /*0450*/  LDS.128 R12, [UR4+0x40] ;  /* 0x00004004ff0c7984 */ /* 0x000eee0008000c00 */
[----:B0-----:R-:W-:-:S08]  /*0460*/  DADD R2, R2, R4 ;  /* 0x0000000002027229 */ /* 0x001fd00000000004 */
[----:B------:R-:W-:Y:S01]  /*0470*/  DADD R2, R2, R6 ;  /* 0x0000000002027229 */ /* 0x000fe20000000006 */
[----:B------:R-:W0:Y:S07]  /*0480*/  LDS.128 R4, [UR4+0x50] ;  /* 0x00005004ff047984 */ /* 0x000e2e0008000c00 */
[----:B-1----:R-:W-:-:S08]  /*0490*/  DADD R2, R2, R8 ;  /* 0x0000000002027229 */ /* 0x002fd00000000008 */
[----:B------:R-:W-:-:S08]  /*04a0*/  DADD R2, R2, R10 ;  /* 0x0000000002027229 */ /* 0x000fd0000000000a */
[----:B---3--:R-:W-:-:S08]  /*04b0*/  DADD R2, R2, R12 ;  /* 0x0000000002027229 */ /* 0x008fd0000000000c */
[----:B------:R-:W-:-:S08]  /*04c0*/  DADD R2, R2, R14 ;  /* 0x0000000002027229 */ /* 0x000fd0000000000e */
[----:B0-----:R-:W-:-:S08]  /*04d0*/  DADD R2, R2, R4 ;  /* 0x0000000002027229 */ /* 0x001fd00000000004 */
[----:B------:R-:W-:Y:S01]  /*04e0*/  DADD R10, R2, R6 ;  /* 0x00000000020a7229 */ /* 0x000fe20000000006 */
[----:B------:R-:W-:Y:S02]  /*04f0*/  IMAD.MOV.U32 R3, RZ, RZ, 0x50 ;  /* 0x00000050ff037424 */ /* 0x000fe400078e00ff */
[----:B--2---:R-:W-:-:S08]  /*0500*/  IMAD.MOV.U32 R2, RZ, RZ, 0x40 ;  /* 0x00000040ff027424 */ /* 0x004fd000078e00ff */
.L_x_4:
[----:B------:R0:W1:Y:S04]  /*0510*/  LDS.64 R12, [R18+0x20] ;  /* 0x00002000120c7984 */ /* 0x0000680000000a00 */
[----:B------:R-:W2:Y:S04]  /*0520*/  LDS.64 R14, [R2+UR4+0x28] ;  /* 0x00002804020e7984 */ /* 0x000ea80008000a00 */
[----:B------:R-:W3:Y:S01]  /*0530*/  LDS.64 R16, [R3+UR4+0x20] ;  /* 0x0000200403107984 */ /* 0x000ee20008000a00 */
[----:B0-----:R-:W-:-:S03]  /*0540*/  VIADD R18, R3, UR4 ;  /* 0x0000000403127c36 */ /* 0x001fc60008000000 */
[----:B------:R-:W0:Y:S04]  /*0550*/  LDS.64 R8, [R2+UR4+0x38] ;  /* 0x0000380402087984 */ /* 0x000e280008000a00 */
[----:B------:R-:W4:Y:S01]  /*0560*/  LDS.128 R4, [R2+UR4+0x40] ;  /* 0x0000400402047984 */ /* 0x000f220008000c00 */
[----:B-1----:R-:W-:-:S08]  /*0570*/  DADD R12, R12, R10 ;  /* 0x000000000c0c7229 */ /* 0x002fd0000000000a */
[----:B--2---:R-:W-:Y:S02]  /*0580*/  DADD R14, R12, R14 ;  /* 0x000000000c0e7229 */ /* 0x004fe4000000000e */
[----:B------:R-:W1:Y:S06]  /*0590*/  LDS.64 R12, [R3+UR4+0x40] ;  /* 0x00004004030c7984 */ /* 0x000e6c0008000a00 */
[----:B---3--:R-:W-:Y:S02]  /*05a0*/  DADD R16, R14, R16 ;  /* 0x000000000e107229 */ /* 0x008fe40000000010 */
[----:B------:R-:W2:Y:S06]  /*05b0*/  LDS.64 R14, [R2+UR4+0x58] ;  /* 0x00005804020e7984 */ /* 0x000eac0008000a00 */
[----:B0-----:R-:W-:Y:S01]  /*05c0*/  DADD R16, R16, R8 ;  /* 0x0000000010107229 */ /* 0x001fe20000000008 */
[----:B------:R-:W0:Y:S07]  /*05d0*/  LDS.128 R8, [R2+UR4+0x60] ;  /* 0x0000600402087984 */ /* 0x000e2e0008000c00 */
[----:B----4-:R-:W-:-:S02]  /*05e0*/  DADD R4, R16, R4 ;  /* 0x0000000010047229 */ /* 0x010fc40000000004 */
[----:B------:R-:W3:Y:S06]  /*05f0*/  LDS.64 R16, [R3+UR4+0x60] ;  /* 0x0000600403107984 */ /* 0x000eec0008000a00 */
[----:B------:R-:W-:-:S08]  /*0600*/  DADD R4, R4, R6 ;  /* 0x0000000004047229 */ /* 0x000fd00000000006 */
[----:B-1----:R-:W-:Y:S01]  /*0610*/  DADD R4, R4, R12 ;  /* 0x0000000004047229 */ /* 0x002fe2000000000c */
[----:B------:R-:W1:Y:S07]  /*0620*/  LDS.64 R12, [R2+UR4+0x78] ;  /* 0x00007804020c7984 */ /* 0x000e6e0008000a00 */
[----:B--2---:R-:W-:Y:S02]  /*0630*/  DADD R14, R4, R14 ;  /* 0x00000000040e7229 */ /* 0x004fe4000000000e */
[----:B------:R-:W2:Y:S06]  /*0640*/  LDS.128 R4, [R2+UR4+0x80] ;  /* 0x0000800402047984 */ /* 0x000eac0008000c00 */
[----:B0-----:R-:W-:-:S02]  /*0650*/  DADD R8, R14, R8 ;  /* 0x000000000e087229 */ /* 0x001fc40000000008 */
[----:B------:R-:W0:Y:S06]  /*0660*/  LDS.64 R14, [R3+UR4+0x80] ;  /* 0x00008004030e7984 */ /* 0x000e2c0008000a00 */
[----:B------:R-:W-:-:S08]  /*0670*/  DADD R8, R8, R10 ;  /* 0x0000000008087229 */ /* 0x000fd0000000000a */
[----:B---3--:R-:W-:Y:S01]  /*0680*/  DADD R8, R8, R16 ;  /* 0x0000000008087229 */ /* 0x008fe20000000010 */
[----:B------:R-:W3:Y:S07]  /*0690*/  LDS.64 R16, [R2+UR4+0x98] ;  /* 0x0000980402107984 */ /* 0x000eee0008000a00 */
[----:B-1----:R-:W-:Y:S02]  /*06a0*/  DADD R12, R8, R12 ;  /* 0x00000000080c7229 */ /* 0x002fe4000000000c */
[----:B------:R-:W1:Y:S06]  /*06b0*/  LDS.128 R8, [R2+UR4+0xa0] ;  /* 0x0000a00402087984 */ /* 0x000e6c0008000c00 */
[----:B--2---:R-:W-:-:S02]  /*06c0*/  DADD R4, R12, R4 ;  /* 0x000000000c047229 */ /* 0x004fc40000000004 */
[----:B------:R-:W2:Y:S06]  /*06d0*/  LDS.64 R12, [R3+UR4+0xa0] ;  /* 0x0000a004030c7984 */ /* 0x000eac0008000a00 */
[----:B------:R-:W-:-:S08]  /*06e0*/  DADD R4, R4, R6 ;  /* 0x0000000004047229 */ /* 0x000fd00000000006 */
[----:B0-----:R-:W-:Y:S01]  /*06f0*/  DADD R4, R4, R14 ;  /* 0x0000000004047229 */ /* 0x001fe2000000000e */
[----:B------:R-:W0:Y:S07]  /*0700*/  LDS.64 R14, [R2+UR4+0xb8] ;  /* 0x0000b804020e7984 */ /* 0x000e2e0008000a00 */
[----:B---3--:R-:W-:Y:S02]  /*0710*/  DADD R16, R4, R16 ;  /* 0x0000000004107229 */ /* 0x008fe40000000010 */
[----:B------:R-:W3:Y:S06]  /*0720*/  LDS.128 R4, [R2+UR4+0xc0] ;  /* 0x0000c00402047984 */ /* 0x000eec0008000c00 */
[----:B-1----:R-:W-:-:S02]  /*0730*/  DADD R8, R16, R8 ;  /* 0x0000000010087229 */ /* 0x002fc40000000008 */
[----:B------:R-:W1:Y:S06]  /*0740*/  LDS.64 R16, [R3+UR4+0xc0] ;  /* 0x0000c00403107984 */ /* 0x000e6c0008000a00 */
[----:B------:R-:W-:-:S08]  /*0750*/  DADD R8, R8, R10 ;  /* 0x0000000008087229 */ /* 0x000fd0000000000a */
[----:B--2---:R-:W-:Y:S01]  /*0760*/  DADD R8, R8, R12 ;  /* 0x0000000008087229 */ /* 0x004fe2000000000c */
[----:B------:R-:W2:Y:S07]  /*0770*/  LDS.64 R12, [R2+UR4+0xd8] ;  /* 0x0000d804020c7984 */ /* 0x000eae0008000a00 */
[----:B0-----:R-:W-:Y:S02]  /*0780*/  DADD R14, R8, R14 ;  /* 0x00000000080e7229 */ /* 0x001fe4000000000e */
[----:B------:R-:W0:Y:S06]  /*0790*/  LDS.128 R8, [R2+UR4+0xe0] ;  /* 0x0000e00402087984 */ /* 0x000e2c0008000c00 */
[----:B---3--:R-:W-:-:S02]  /*07a0*/  DADD R4, R14, R4 ;  /* 0x000000000e047229 */ /* 0x008fc40000000004 */
        /* <DEDUP_REMOVED lines=105> */
[----:B------:R1:W4:Y:S06]  /*0e40*/  LDS.64 R14, [R3+UR4+0x2c0] ;  /* 0x0002c004030e7984 */ /* 0x00032c0008000a00 */
[----:B------:R-:W-:Y:S01]  /*0e50*/  DADD R8, R8, R10 ;  /* 0x0000000008087229 */ /* 0x000fe2000000000a */
[----:B-1----:R-:W-:-:S05]  /*0e60*/  VIADD R3, R3, 0x2e0 ;  /* 0x000002e003037836 */ /* 0x002fca0000000000 */
[----:B------:R-:W-:Y:S02]  /*0e70*/  ISETP.NE.AND P0, PT, R3, 0x1ff0, PT ;  /* 0x00001ff00300780c */ /* 0x000fe40003f05270 */
[----:B--2---:R-:W-:Y:S01]  /*0e80*/  DADD R8, R8, R16 ;  /* 0x0000000008087229 */ /* 0x004fe20000000010 */
[----:B------:R-:W1:Y:S07]  /*0e90*/  LDS.64 R16, [R2+UR4+0x2d8] ;  /* 0x0002d80402107984 */ /* 0x000e6e0008000a00 */
[----:B0-----:R-:W-:-:S02]  /*0ea0*/  DADD R12, R8, R12 ;  /* 0x00000000080c7229 */ /* 0x001fc4000000000c */
[----:B------:R0:W2:Y:S06]  /*0eb0*/  LDS.128 R8, [R2+UR4+0x2e0] ;  /* 0x0002e00402087984 */ /* 0x0000ac0008000c00 */
[----:B---3--:R-:W-:-:S08]  /*0ec0*/  DADD R4, R12, R4 ;  /* 0x000000000c047229 */ /* 0x008fd00000000004 */
[----:B------:R-:W-:Y:S01]  /*0ed0*/  DADD R12, R4, R6 ;  /* 0x00000000040c7229 */ /* 0x000fe20000000006 */
[----:B------:R3:W5:Y:S01]  /*0ee0*/  LDS.64 R6, [R18+0x2e0] ;  /* 0x0002e00012067984 */ /* 0x0007620000000a00 */
[C---:B------:R-:W-:Y:S02]  /*0ef0*/  VIADD R4, R2.reuse, UR4 ;  /* 0x0000000402047c36 */ /* 0x040fe40008000000 */
[----:B0-----:R-:W-:-:S04]  /*0f00*/  VIADD R2, R2, 0x2e0 ;  /* 0x000002e002027836 */ /* 0x001fc80000000000 */
[----:B----4-:R-:W-:Y:S02]  /*0f10*/  DADD R14, R12, R14 ;  /* 0x000000000c0e7229 */ /* 0x010fe4000000000e */
[----:B------:R-:W0:Y:S01]  /*0f20*/  LDS.64 R12, [R4+0x2f8] ;  /* 0x0002f800040c7984 */ /* 0x000e220000000a00 */
[----:B---3--:R-:W-:-:S05]  /*0f30*/  IADD3 R18, PT, PT, R4, 0x2e0, RZ ;  /* 0x000002e004127810 */ /* 0x008fca0007ffe0ff */
[----:B-1----:R-:W-:-:S08]  /*0f40*/  DADD R14, R14, R16 ;  /* 0x000000000e0e7229 */ /* 0x002fd00000000010 */
[----:B--2---:R-:W-:-:S08]  /*0f50*/  DADD R8, R8, R14 ;  /* 0x0000000008087229 */ /* 0x004fd0000000000e */
[----:B------:R-:W-:-:S08]  /*0f60*/  DADD R8, R8, R10 ;  /* 0x0000000008087229 */ /* 0x000fd0000000000a */
[----:B-----5:R-:W-:-:S08]  /*0f70*/  DADD R6, R8, R6 ;  /* 0x0000000008067229 */ /* 0x020fd00000000006 */
[----:B0-----:R-:W-:Y:S01]  /*0f80*/  DADD R10, R6, R12 ;  /* 0x00000000060a7229 */ /* 0x001fe2000000000c */
[----:B------:R-:W-:Y:S10]  /*0f90*/  @P0 BRA `(.L_x_4) ;  /* 0xfffffff4005c0947 */ /* 0x000ff4000383ffff */
[----:B------:R-:W0:Y:S01]  /*0fa0*/  LDC.64 R2, c[0x0][0x380] ;  /* 0x0000e000ff027b82 */ /* 0x000e220000000a00 */
[----:B------:R-:W-:Y:S01]  /*0fb0*/  STS.64 [UR4], R10 ;  /* 0x0000000aff007988 */ /* 0x000fe20008000a04 */
[----:B0-----:R-:W-:-:S05]  /*0fc0*/  IMAD.WIDE.U32 R2, R0, 0x8, R2 ;  /* 0x0000000800027825 */ /* 0x001fca00078e0002 */
[----:B------:R-:W-:Y:S01]  /*0fd0*/  STG.E.64 desc[UR6][R2.64], R10 ;  /* 0x0000000a02007986 */ /* 0x000fe2000c101b06 */
[----:B------:R-:W-:Y:S05]  /*0fe0*/  EXIT ;  /* 0x000000000000794d */ /* 0x000fea0003800000 */
        .weak           $__internal_0_$__cuda_sm20_dblrcp_rn_slowpath_v3
        .type           $__internal_0_$__cuda_sm20_dblrcp_rn_slowpath_v3,@function
        .size           $__internal_0_$__cuda_sm20_dblrcp_rn_slowpath_v3,(.L_x_17 - $__internal_0_$__cuda_sm20_dblrcp_rn_slowpath_v3)
$__internal_0_$__cuda_sm20_dblrcp_rn_slowpath_v3:
[----:B------:R-:W-:Y:S01]  /*0ff0*/  IMAD.MOV.U32 R4, RZ, RZ, R10 ;  /* 0x000000ffff047224 */ /* 0x000fe200078e000a */
[----:B------:R-:W-:Y:S01]  /*1000*/  BSSY.RECONVERGENT B2, `(.L_x_5) ;  /* 0x0000025000027945 */ /* 0x000fe20003800200 */
[----:B------:R-:W-:-:S06]  /*1010*/  IMAD.MOV.U32 R5, RZ, RZ, R11 ;  /* 0x000000ffff057224 */ /* 0x000fcc00078e000b */
[----:B------:R-:W-:-:S14]  /*1020*/  DSETP.GTU.AND P0, PT, |R4|, +INF , PT ;  /* 0x7ff000000400742a */ /* 0x000fdc0003f0c200 */
[----:B------:R-:W-:Y:S05]  /*1030*/  @P0 BRA `(.L_x_6) ;  /* 0x00000000007c0947 */ /* 0x000fea0003800000 */
[----:B------:R-:W-:-:S04]  /*1040*/  LOP3.LUT R10, R11, 0x7fffffff, RZ, 0xc0, !PT ;  /* 0x7fffffff0b0a7812 */ /* 0x000fc800078ec0ff */
[----:B------:R-:W-:-:S04]  /*1050*/  IADD3 R6, PT, PT, R10, -0x1, RZ ;  /* 0xffffffff0a067810 */ /* 0x000fc80007ffe0ff */
[----:B------:R-:W-:-:S13]  /*1060*/  ISETP.GE.U32.AND P0, PT, R6, 0x7fefffff, PT ;  /* 0x7fefffff0600780c */ /* 0x000fda0003f06070 */
[----:B------:R-:W-:Y:S01]  /*1070*/  @P0 LOP3.LUT R7, R5, 0x7ff00000, RZ, 0x3c, !PT ;  /* 0x7ff0000005070812 */ /* 0x000fe200078e3cff */
[----:B------:R-:W-:Y:S01]  /*1080*/  @P0 IMAD.MOV.U32 R6, RZ, RZ, RZ ;  /* 0x000000ffff060224 */ /* 0x000fe200078e00ff */
[----:B------:R-:W-:Y:S06]  /*1090*/  @P0 BRA `(.L_x_7) ;  /* 0x00000000006c0947 */ /* 0x000fec0003800000 */
[----:B------:R-:W-:-:S13]  /*10a0*/  ISETP.GE.U32.AND P0, PT, R10, 0x1000001, PT ;  /* 0x010000010a00780c */ /* 0x000fda0003f06070 */
[----:B------:R-:W-:Y:S05]  /*10b0*/  @!P0 BRA `(.L_x_8) ;  /* 0x0000000000348947 */ /* 0x000fea0003800000 */
[----:B------:R-:W-:Y:S01]  /*10c0*/  VIADD R7, R5, 0xc0200000 ;  /* 0xc020000005077836 */ /* 0x000fe20000000000 */
[----:B------:R-:W-:-:S03]  /*10d0*/  MOV R6, R4 ;  /* 0x0000000400067202 */ /* 0x000fc60000000f00 */
[----:B------:R-:W0:Y:S03]  /*10e0*/  MUFU.RCP64H R9, R7 ;  /* 0x0000000700097308 */ /* 0x000e260000001800 */
[----:B0-----:R-:W-:-:S08]  /*10f0*/  DFMA R10, -R6, R8, 1 ;  /* 0x3ff00000060a742b */ /* 0x001fd00000000108 */
[----:B------:R-:W-:-:S08]  /*1100*/  DFMA R10, R10, R10, R10 ;  /* 0x0000000a0a0a722b */ /* 0x000fd0000000000a */
[----:B------:R-:W-:-:S08]  /*1110*/  DFMA R10, R8, R10, R8 ;  /* 0x0000000a080a722b */ /* 0x000fd00000000008 */
[----:B------:R-:W-:-:S08]  /*1120*/  DFMA R8, -R6, R10, 1 ;  /* 0x3ff000000608742b */ /* 0x000fd0000000010a */
[----:B------:R-:W-:-:S08]  /*1130*/  DFMA R8, R10, R8, R10 ;  /* 0x000000080a08722b */ /* 0x000fd0000000000a */
[----:B------:R-:W-:-:S08]  /*1140*/  DMUL R8, R8, 2.2250738585072013831e-308 ;  /* 0x0010000008087828 */ /* 0x000fd00000000000 */
[----:B------:R-:W-:-:S08]  /*1150*/  DFMA R4, -R4, R8, 1 ;  /* 0x3ff000000404742b */ /* 0x000fd00000000108 */
[----:B------:R-:W-:-:S08]  /*1160*/  DFMA R4, R4, R4, R4 ;  /* 0x000000040404722b */ /* 0x000fd00000000004 */
[----:B------:R-:W-:Y:S01]  /*1170*/  DFMA R6, R8, R4, R8 ;  /* 0x000000040806722b */ /* 0x000fe20000000008 */
[----:B------:R-:W-:Y:S10]  /*1180*/  BRA `(.L_x_7) ;  /* 0x0000000000307947 */ /* 0x000ff40003800000 */
.L_x_8:
[----:B------:R-:W-:Y:S01]  /*1190*/  DMUL R4, R4, 8.11296384146066816958e+31 ;  /* 0x4690000004047828 */ /* 0x000fe20000000000 */
[----:B------:R-:W-:-:S05]  /*11a0*/  IMAD.MOV.U32 R6, RZ, RZ, R8 ;  /* 0x000000ffff067224 */ /* 0x000fca00078e0008 */
[----:B------:R-:W0:Y:S02]  /*11b0*/  MUFU.RCP64H R7, R5 ;  /* 0x0000000500077308 */ /* 0x000e240000001800 */
[----:B0-----:R-:W-:-:S08]  /*11c0*/  DFMA R8, -R4, R6, 1 ;  /* 0x3ff000000408742b */ /* 0x001fd00000000106 */
[----:B------:R-:W-:-:S08]  /*11d0*/  DFMA R8, R8, R8, R8 ;  /* 0x000000080808722b */ /* 0x000fd00000000008 */
[----:B------:R-:W-:-:S08]  /*11e0*/  DFMA R8, R6, R8, R6 ;  /* 0x000000080608722b */ /* 0x000fd00000000006 */
[----:B------:R-:W-:-:S08]  /*11f0*/  DFMA R6, -R4, R8, 1 ;  /* 0x3ff000000406742b */ /* 0x000fd00000000108 */
[----:B------:R-:W-:-:S08]  /*1200*/  DFMA R6, R8, R6, R8 ;  /* 0x000000060806722b */ /* 0x000fd00000000008 */
[----:B------:R-:W-:Y:S01]  /*1210*/  DMUL R6, R6, 8.11296384146066816958e+31 ;  /* 0x4690000006067828 */ /* 0x000fe20000000000 */
[----:B------:R-:W-:Y:S10]  /*1220*/  BRA `(.L_x_7) ;  /* 0x0000000000087947 */ /* 0x000ff40003800000 */
.L_x_6:
[----:B------:R-:W-:Y:S01]  /*1230*/  LOP3.LUT R7, R5, 0x80000, RZ, 0xfc, !PT ;  /* 0x0008000005077812 */ /* 0x000fe200078efcff */
[----:B------:R-:W-:-:S07]  /*1240*/  IMAD.MOV.U32 R6, RZ, RZ, R4 ;  /* 0x000000ffff067224 */ /* 0x000fce00078e0004 */
.L_x_7:
[----:B------:R-:W-:Y:S05]  /*1250*/  BSYNC.RECONVERGENT B2 ;  /* 0x0000000000027941 */ /* 0x000fea0003800200 */
.L_x_5:
[----:B------:R-:W-:Y:S01]  /*1260*/  MOV R4, R2 ;  /* 0x0000000200047202 */ /* 0x000fe20000000f00 */
[----:B------:R-:W-:-:S04]  /*1270*/  IMAD.MOV.U32 R5, RZ, RZ, 0x0 ;  /* 0x00000000ff057424 */ /* 0x000fc800078e00ff */
[----:B------:R-:W-:Y:S05]  /*1280*/  RET.REL.NODEC R4 `(_Z20monteCarloWithSharedPdj) ;  /* 0xffffffec045c7950 */ /* 0x000fea0003c3ffff */
.L_x_9:
[----:B------:R-:W-:-:S00]  /*1290*/  BRA `(.L_x_9) ;  /* 0xfffffffc00fc7947 */ /* 0x000fc0000383ffff */
[----:B------:R-:W-:-:S00]  /*12a0*/  NOP ;  /* 0x0000000000007918 */ /* 0x000fc00000000000 */
        /* <DEDUP_REMOVED lines=13> */
.L_x_17:


//--------------------- .text._Z10monteCarloPdj   --------------------------
	.section	.text._Z10monteCarloPdj,"ax",@progbits
	.align	128
        .global         _Z10monteCarloPdj
        .type           _Z10monteCarloPdj,@function
        .size           _Z10monteCarloPdj,(.L_x_18 - _Z10monteCarloPdj)
        .other          _Z10monteCarloPdj,@"STO_CUDA_ENTRY STV_DEFAULT"
_Z10monteCarloPdj:
.text._Z10monteCarloPdj:
[----:B------:R-:W-:Y:S01]  /*0000*/  LDC R1, c[0x0][0x37c] ;  /* 0x0000df00ff017b82 */ /* 0x000fe20000000800 */
[----:B------:R-:W0:Y:S01]  /*0010*/  S2R R0, SR_CTAID.X ;  /* 0x0000000000007919 */ /* 0x000e220000002500 */
[----:B------:R-:W0:Y:S01]  /*0020*/  LDCU UR4, c[0x0][0x360] ;  /* 0x00006c00ff0477ac */ /* 0x000e220008000800 */
[----:B------:R-:W0:Y:S01]  /*0030*/  S2R R3, SR_TID.X ;  /* 0x0000000000037919 */ /* 0x000e220000002100 */
[----:B------:R-:W1:Y:S01]  /*0040*/  LDCU UR5, c[0x0][0x388] ;  /* 0x00007100ff0577ac */ /* 0x000e620008000800 */
[----:B0-----:R-:W-:-:S04]  /*0050*/  IMAD R0, R0, UR4, R3 ;  /* 0x0000000400007c24 */ /* 0x001fc8000f8e0203 */
[----:B------:R-:W-:-:S05]  /*0060*/  VIADD R0, R0, 0xffffffff ;  /* 0xffffffff00007836 */ /* 0x000fca0000000000 */
[----:B-1----:R-:W-:-:S04]  /*0070*/  ISETP.GT.U32.AND P0, PT, R0, UR5, PT ;  /* 0x0000000500007c0c */ /* 0x002fc8000bf04070 */
[----:B------:R-:W-:-:S13]  /*0080*/  ISETP.LT.OR P0, PT, R0, 0x1, P0 ;  /* 0x000000010000780c */ /* 0x000fda0000701670 */
[----:B------:R-:W-:Y:S05]  /*0090*/  @P0 EXIT ;  /* 0x000000000000094d */ /* 0x000fea0003800000 */
        /* <DEDUP_REMOVED lines=8> */
[----:B------:R-:W-:Y:S01]  /*0120*/  SHF.R.U32.HI R6, RZ, 0x2, R3 ;  /* 0x00000002ff067819 */ /* 0x000fe20000011603 */
[----:B------:R-:W-:-:S03]  /*0130*/  IMAD.SHL.U32 R7, R4, 0x10, RZ ;  /* 0x0000001004077824 */ /* 0x000fc600078e00ff */
[----:B------:R-:W-:Y:S01]  /*0140*/  LOP3.LUT R6, R6, R3, RZ, 0x3c, !PT ;  /* 0x0000000306067212 */ /* 0x000fe200078e3cff */
[C---:B------:R-:W-:Y:S02]  /*0150*/  VIADD R3, R2.reuse, 0xd9f6dc18 ;  /* 0xd9f6dc1802037836 */ /* 0x040fe40000000000 */
[----:B------:R-:W-:Y:S01]  /*0160*/  @!P0 VIADD R3, R2, 0x8c565a5f ;  /* 0x8c565a5f02038836 */ /* 0x000fe20000000000 */
[----:B------:R-:W-:-:S04]  /*0170*/  SHF.L.U32 R5, R6, 0x1, RZ ;  /* 0x0000000106057819 */ /* 0x000fc800000006ff */
[----:B------:R-:W-:-:S04]  /*0180*/  LOP3.LUT R5, R4, R7, R5, 0x96, !PT ;  /* 0x0000000704057212 */ /* 0x000fc800078e9605 */
[----:B------:R-:W-:-:S04]  /*0190*/  LOP3.LUT R6, R5, R6, RZ, 0x3c, !PT ;  /* 0x0000000605067212 */ /* 0x000fc800078e3cff */
[----:B------:R-:W-:-:S05]  /*01a0*/  IADD3 R3, PT, PT, R3, 0x587c5, R6 ;  /* 0x000587c503037810 */ /* 0x000fca0007ffe006 */
[----:B------:R-:W-:-:S05]  /*01b0*/  IMAD.HI.U32 R2, R3, 0x6b5fca6b, RZ ;  /* 0x6b5fca6b03027827 */ /* 0x000fca00078e00ff */
[----:B------:R-:W-:-:S05]  /*01c0*/  SHF.R.U32.HI R2, RZ, 0x16, R2 ;  /* 0x00000016ff027819 */ /* 0x000fca0000011602 */
[----:B------:R-:W-:-:S04]  /*01d0*/  IMAD R10, R2, -0x989680, R3 ;  /* 0xff676980020a7824 */ /* 0x000fc800078e0203 */
[----:B------:R-:W0:Y:S02]  /*01e0*/  I2F.F64.U32 R2, R10 ;  /* 0x0000000a00027312 */ /* 0x000e240000201800 */
[----:B0-----:R-:W-:Y:S01]  /*01f0*/  DMUL R8, R2, UR4 ;  /* 0x0000000402087c28 */ /* 0x001fe20008000000 */
[----:B------:R-:W0:Y:S05]  /*0200*/  LDCU.64 UR4, c[0x0][0x358] ;  /* 0x00006b00ff0477ac */ /* 0x000e2a0008000a00 */
[----:B------:R-:W1:Y:S04]  /*0210*/  MUFU.RCP64H R3, R9 ;  /* 0x0000000900037308 */ /* 0x000e680000001800 */
[----:B------:R-:W-:-:S05]  /*0220*/  VIADD R2, R9, 0x300402 ;  /* 0x0030040209027836 */ /* 0x000fca0000000000 */
[----:B------:R-:W-:Y:S01]  /*0230*/  FSETP.GEU.AND P0, PT, |R2|, 5.8789094863358348022e-39, PT ;  /* 0x004004020200780b */ /* 0x000fe20003f0e200 */
[----:B-1----:R-:W-:-:S08]  /*0240*/  DFMA R4, -R8, R2, 1 ;  /* 0x3ff000000804742b */ /* 0x002fd00000000102 */
[----:B------:R-:W-:-:S08]  /*0250*/  DFMA R4, R4, R4, R4 ;  /* 0x000000040404722b */ /* 0x000fd00000000004 */
[----:B------:R-:W-:-:S08]  /*0260*/  DFMA R4, R2, R4, R2 ;  /* 0x000000040204722b */ /* 0x000fd00000000002 */
[----:B------:R-:W-:-:S08]  /*0270*/  DFMA R6, -R8, R4, 1 ;  /* 0x3ff000000806742b */ /* 0x000fd00000000104 */
[----:B------:R-:W-:Y:S01]  /*0280*/  DFMA R4, R4, R6, R4 ;  /* 0x000000060404722b */ /* 0x000fe20000000004 */
[----:B0-----:R-:W-:Y:S10]  /*0290*/  @P0 BRA `(.L_x_11) ;  /* 0x0000000000100947 */ /* 0x001ff40003800000 */
[----:B------:R-:W-:-:S04]  /*02a0*/  LOP3.LUT R2, R9, 0x7fffffff, RZ, 0xc0, !PT ;  /* 0x7fffffff09027812 */ /* 0x000fc800078ec0ff */
[----:B------:R-:W-:Y:S02]  /*02b0*/  IADD3 R3, PT, PT, R2, -0x100000, RZ ;  /* 0xfff0000002037810 */ /* 0x000fe40007ffe0ff */
[----:B------:R-:W-:-:S07]  /*02c0*/  MOV R2, 0x2e0 ;  /* 0x000002e000027802 */ /* 0x000fce0000000f00 */
[----:B------:R-:W-:Y:S05]  /*02d0*/  CALL.REL.NOINC `($__internal_1_$__cuda_sm20_dblrcp_rn_slowpath_v3) ;  /* 0x0000000000147944 */ /* 0x000fea0003c00000 */
.L_x_11:
[----:B------:R-:W-:Y:S05]  /*02e0*/  BSYNC.RECONVERGENT B0 ;  /* 0x0000000000007941 */ /* 0x000fea0003800200 */
.L_x_10:
[----:B------:R-:W0:Y:S02]  /*02f0*/  LDC.64 R2, c[0x0][0x380] ;  /* 0x0000e000ff027b82 */ /* 0x000e240000000a00 */
[----:B0-----:R-:W-:-:S05]  /*0300*/  IMAD.WIDE.U32 R2, R0, 0x8, R2 ;  /* 0x0000000800027825 */ /* 0x001fca00078e0002 */
[----:B------:R-:W-:Y:S01]  /*0310*/  STG.E.64 desc[UR4][R2.64], R4 ;  /* 0x0000000402007986 */ /* 0x000fe2000c101b04 */
[----:B------:R-:W-:Y:S05]  /*0320*/  EXIT ;  /* 0x000000000000794d */ /* 0x000fea0003800000 */
        .weak           $__internal_1_$__cuda_sm20_dblrcp_rn_slowpath_v3
        .type           $__internal_1_$__cuda_sm20_dblrcp_rn_slowpath_v3,@function
        .size           $__internal_1_$__cuda_sm20_dblrcp_rn_slowpath_v3,(.L_x_18 - $__internal_1_$__cuda_sm20_dblrcp_rn_slowpath_v3)
$__internal_1_$__cuda_sm20_dblrcp_rn_slowpath_v3:
[----:B------:R-:W-:Y:S01]  /*0330*/  IMAD.MOV.U32 R4, RZ, RZ, R8 ;  /* 0x000000ffff047224 */ /* 0x000fe200078e0008 */
[----:B------:R-:W-:Y:S01]  /*0340*/  BSSY.RECONVERGENT B1, `(.L_x_12) ;  /* 0x0000026000017945 */ /* 0x000fe20003800200 */
[----:B------:R-:W-:-:S06]  /*0350*/  IMAD.MOV.U32 R5, RZ, RZ, R9 ;  /* 0x000000ffff057224 */ /* 0x000fcc00078e0009 */
[----:B------:R-:W-:-:S14]  /*0360*/  DSETP.GTU.AND P0, PT, |R4|, +INF , PT ;  /* 0x7ff000000400742a */ /* 0x000fdc0003f0c200 */
[----:B------:R-:W-:Y:S05]  /*0370*/  @P0 BRA `(.L_x_13) ;  /* 0x0000000000800947 */ /* 0x000fea0003800000 */
[----:B------:R-:W-:-:S05]  /*0380*/  LOP3.LUT R8, R9, 0x7fffffff, RZ, 0xc0, !PT ;  /* 0x7fffffff09087812 */ /* 0x000fca00078ec0ff */
[----:B------:R-:W-:-:S05]  /*0390*/  VIADD R6, R8, 0xffffffff ;  /* 0xffffffff08067836 */ /* 0x000fca0000000000 */
[----:B------:R-:W-:-:S13]  /*03a0*/  ISETP.GE.U32.AND P0, PT, R6, 0x7fefffff, PT ;  /* 0x7fefffff0600780c */ /* 0x000fda0003f06070 */
[----:B------:R-:W-:Y:S02]  /*03b0*/  @P0 LOP3.LUT R7, R5, 0x7ff00000, RZ, 0x3c, !PT ;  /* 0x7ff0000005070812 */ /* 0x000fe400078e3cff */
[----:B------:R-:W-:Y:S01]  /*03c0*/  @P0 MOV R6, RZ ;  /* 0x000000ff00060202 */ /* 0x000fe20000000f00 */
[----:B------:R-:W-:Y:S06]  /*03d0*/  @P0 BRA `(.L_x_14) ;  /* 0x0000000000700947 */ /* 0x000fec0003800000 */
[----:B------:R-:W-:-:S13]  /*03e0*/  ISETP.GE.U32.AND P0, PT, R8, 0x1000001, PT ;  /* 0x010000010800780c */ /* 0x000fda0003f06070 */
[----:B------:R-:W-:Y:S05]  /*03f0*/  @!P0 BRA `(.L_x_15) ;  /* 0x0000000000388947 */ /* 0x000fea0003800000 */
[----:B------:R-:W-:Y:S02]  /*0400*/  VIADD R7, R5, 0xc0200000 ;  /* 0xc020000005077836 */ /* 0x000fe40000000000 */
[----:B------:R-:W-:Y:S02]  /*0410*/  IMAD.MOV.U32 R6, RZ, RZ, R4 ;  /* 0x000000ffff067224 */ /* 0x000fe400078e0004 */
[----:B------:R-:W0:Y:S01]  /*0420*/  MUFU.RCP64H R9, R7 ;  /* 0x0000000700097308 */ /* 0x000e220000001800 */
[----:B------:R-:W-:-:S06]  /*0430*/  IMAD.MOV.U32 R8, RZ, RZ, R3 ;  /* 0x000000ffff087224 */ /* 0x000fcc00078e0003 */
        /* <DEDUP_REMOVED lines=10> */
.L_x_15:
[----:B------:R-:W-:Y:S01]  /*04e0*/  DMUL R4, R4, 8.11296384146066816958e+31 ;  /* 0x4690000004047828 */ /* 0x000fe20000000000 */
[----:B------:R-:W-:-:S05]  /*04f0*/  MOV R6, R3 ;  /* 0x0000000300067202 */ /* 0x000fca0000000f00 */
        /* <DEDUP_REMOVED lines=8> */
.L_x_13:
[----:B------:R-:W-:Y:S01]  /*0580*/  LOP3.LUT R7, R5, 0x80000, RZ, 0xfc, !PT ;  /* 0x0008000005077812 */ /* 0x000fe200078efcff */
[----:B------:R-:W-:-:S07]  /*0590*/  IMAD.MOV.U32 R6, RZ, RZ, R4 ;  /* 0x000000ffff067224 */ /* 0x000fce00078e0004 */
.L_x_14:
[----:B------:R-:W-:Y:S05]  /*05a0*/  BSYNC.RECONVERGENT B1 ;  /* 0x0000000000017941 */ /* 0x000fea0003800200 */
.L_x_12:
[----:B------:R-:W-:Y:S01]  /*05b0*/  IMAD.MOV.U32 R3, RZ, RZ, 0x0 ;  /* 0x00000000ff037424 */ /* 0x000fe200078e00ff */
[----:B------:R-:W-:Y:S01]  /*05c0*/  MOV R5, R7 ;  /* 0x0000000700057202 */ /* 0x000fe20000000f00 */
[----:B------:R-:W-:Y:S02]  /*05d0*/  IMAD.MOV.U32 R4, RZ, RZ, R6 ;  /* 0x000000ffff047224 */ /* 0x000fe400078e0006 */
[----:B------:R-:W-:Y:S05]  /*05e0*/  RET.REL.NODEC R2 `(_Z10monteCarloPdj) ;  /* 0xfffffff802847950 */ /* 0x000fea0003c3ffff */
.L_x_16:
        /* <DEDUP_REMOVED lines=9> */
.L_x_18:


//--------------------- .nv.global.init           --------------------------
	.section	.nv.global.init,"aw",@progbits
	.align	4
.nv.global.init:
	.type		mrg32k3aM1SubSeq,@object
	.size		mrg32k3aM1SubSeq,(mrg32k3aM2SubSeq - mrg32k3aM1SubSeq)
mrg32k3aM1SubSeq:
        /*0000*/ 	.byte	0x0b, 0xcc, 0xee, 0x04, 0x73, 0x29, 0x8b, 0x6f, 0xf6, 0x53, 0x03, 0xf6, 0x23, 0xf6, 0xea, 0xda
        /* <DEDUP_REMOVED lines=125> */
	.type		mrg32k3aM2SubSeq,@object
	.size		mrg32k3aM2SubSeq,(mrg32k3aM1 - mrg32k3aM2SubSeq)
mrg32k3aM2SubSeq:
        /* <DEDUP_REMOVED lines=126> */
	.type		mrg32k3aM1,@object
	.size		mrg32k3aM1,(mrg32k3aM1Seq - mrg32k3aM1)
mrg32k3aM1:
        /* <DEDUP_REMOVED lines=144> */
	.type		mrg32k3aM1Seq,@object
	.size		mrg32k3aM1Seq,(mrg32k3aM2 - mrg32k3aM1Seq)
mrg32k3aM1Seq:
        /* <DEDUP_REMOVED lines=144> */
	.type		mrg32k3aM2,@object
	.size		mrg32k3aM2,(mrg32k3aM2Seq - mrg32k3aM2)
mrg32k3aM2:
        /* <DEDUP_REMOVED lines=144> */
	.type		mrg32k3aM2Seq,@object
	.size		mrg32k3aM2Seq,(precalc_xorwow_matrix - mrg32k3aM2Seq)
mrg32k3aM2Seq:
        /* <DEDUP_REMOVED lines=144> */
	.type		precalc_xorwow_matrix,@object
	.size		precalc_xorwow_matrix,(precalc_xorwow_offset_matrix - precalc_xorwow_matrix)
precalc_xorwow_matrix:
        /* <DEDUP_REMOVED lines=6400> */
	.type		precalc_xorwow_offset_matrix,@object
	.size		precalc_xorwow_offset_matrix,(.L_1 - precalc_xorwow_offset_matrix)
precalc_xorwow_offset_matrix:
        /* <DEDUP_REMOVED lines=6400> */
.L_1:


//--------------------- .nv.shared._Z20monteCarloWithSharedPdj --------------------------
	.section	.nv.shared._Z20monteCarloWithSharedPdj,"aw",@nobits
	.sectionflags	@""
	.align	8
.nv.shared._Z20monteCarloWithSharedPdj:
	.zero		9216


//--------------------- .nv.shared.reserved.0     --------------------------
	.section	.nv.shared.reserved.0,"aw",@nobits
	.weak		__nv_reservedSMEM_offset_0_alias
	.size		__nv_reservedSMEM_offset_0_alias, 0, 64
	.other		__nv_reservedSMEM_offset_0_alias,@"STO_CUDA_RESERVED_SHARED STV_DEFAULT"
__nv_reservedSMEM_offset_0_alias:
	.zero		0
	.zero		64


//--------------------- .nv.constant0._Z20monteCarloWithSharedPdj --------------------------
	.section	.nv.constant0._Z20monteCarloWithSharedPdj,"a",@progbits
	.sectionflags	@""
	.align	4
.nv.constant0._Z20monteCarloWithSharedPdj:
	.zero		908


//--------------------- .nv.constant0._Z10monteCarloPdj --------------------------
	.section	.nv.constant0._Z10monteCarloPdj,"a",@progbits
	.sectionflags	@""
	.align	4
.nv.constant0._Z10monteCarloPdj:
	.zero		908


//--------------------- SYMBOLS --------------------------

	.type		.nv.reservedSmem.offset0,@object
	.size		.nv.reservedSmem.offset0,0x4
	.type		.nv.reservedSmem.cap,@object
	.size		.nv.reservedSmem.cap,0x4
